	.headerflags	@"EF_CUDA_TEXMODE_UNIFIED EF_CUDA_64BIT_ADDRESS EF_CUDA_ACCELERATORS EF_CUDA_SM90 EF_CUDA_VIRTUAL_SM(EF_CUDA_SM90)"
	.elftype	@"ET_EXEC"


//--------------------- .nv.info                  --------------------------
	.section	.nv.info,"",@"SHT_CUDA_INFO"
	.align	4


	//----- nvinfo : EIATTR_REGCOUNT
	.align		4
        /*0000*/ 	.byte	0x04, 0x2f
        /*0002*/ 	.short	(.L_1 - .L_0)
	.align		4
.L_0:
        /*0004*/ 	.word	index@(triton_poi_fused_convolution_div_max_pool2d_with_indices_relu_sub_16)
        /*0008*/ 	.word	0x00000030


	//----- nvinfo : EIATTR_MIN_STACK_SIZE
	.align		4
.L_1:
        /*000c*/ 	.byte	0x04, 0x12
        /*000e*/ 	.short	(.L_3 - .L_2)
	.align		4
.L_2:
        /*0010*/ 	.word	index@(triton_poi_fused_convolution_div_max_pool2d_with_indices_relu_sub_16)
        /*0014*/ 	.word	0x00000000


	//----- nvinfo : EIATTR_FRAME_SIZE
	.align		4
.L_3:
        /*0018*/ 	.byte	0x04, 0x11
        /*001a*/ 	.short	(.L_5 - .L_4)
	.align		4
.L_4:
        /*001c*/ 	.word	index@(triton_poi_fused_convolution_div_max_pool2d_with_indices_relu_sub_16)
        /*0020*/ 	.word	0x00000000


	//----- nvinfo : EIATTR_MIN_STACK_SIZE
	.align		4
.L_5:
        /*0024*/ 	.byte	0x04, 0x12
        /*0026*/ 	.short	(.L_7 - .L_6)
	.align		4
.L_6:
        /*0028*/ 	.word	index@(triton_poi_fused_convolution_div_max_pool2d_with_indices_relu_sub_16)
        /*002c*/ 	.word	0x00000000
.L_7:


//--------------------- .nv.info.triton_poi_fused_convolution_div_max_pool2d_with_indices_relu_sub_16 --------------------------
	.section	.nv.info.triton_poi_fused_convolution_div_max_pool2d_with_indices_relu_sub_16,"",@"SHT_CUDA_INFO"
	.sectionflags	@""
	.align	4


	//----- nvinfo : EIATTR_CUDA_API_VERSION
	.align		4
        /*0000*/ 	.byte	0x04, 0x37
        /*0002*/ 	.short	(.L_9 - .L_8)
.L_8:
        /*0004*/ 	.word	0x0000007c


	//----- nvinfo : EIATTR_KPARAM_INFO
	.align		4
.L_9:
        /*0008*/ 	.byte	0x04, 0x17
        /*000a*/ 	.short	(.L_11 - .L_10)
.L_10:
        /*000c*/ 	.word	0x00000000
        /*0010*/ 	.short	0x0003
        /*0012*/ 	.short	0x0014
        /*0014*/ 	.byte	0x00, 0xf0, 0x11, 0x00


	//----- nvinfo : EIATTR_KPARAM_INFO
	.align		4
.L_11:
        /*0018*/ 	.byte	0x04, 0x17
        /*001a*/ 	.short	(.L_13 - .L_12)
.L_12:
        /*001c*/ 	.word	0x00000000
        /*0020*/ 	.short	0x0002
        /*0022*/ 	.short	0x0010
        /*0024*/ 	.byte	0x00, 0xf0, 0x11, 0x00


	//----- nvinfo : EIATTR_KPARAM_INFO
	.align		4
.L_13:
        /*0028*/ 	.byte	0x04, 0x17
        /*002a*/ 	.short	(.L_15 - .L_14)
.L_14:
        /*002c*/ 	.word	0x00000000
        /*0030*/ 	.short	0x0001
        /*0032*/ 	.short	0x0008
        /*0034*/ 	.byte	0x00, 0xf4, 0x21, 0x00


	//----- nvinfo : EIATTR_KPARAM_INFO
	.align		4
.L_15:
        /*0038*/ 	.byte	0x04, 0x17
        /*003a*/ 	.short	(.L_17 - .L_16)
.L_16:
        /*003c*/ 	.word	0x00000000
        /*0040*/ 	.short	0x0000
        /*0042*/ 	.short	0x0000
        /*0044*/ 	.byte	0x00, 0xf4, 0x21, 0x00


	//----- nvinfo : EIATTR_SPARSE_MMA_MASK
	.align		4
.L_17:
        /*0048*/ 	.byte	0x03, 0x50
        /*004a*/ 	.short	0x0000


	//----- nvinfo : EIATTR_MAXREG_COUNT
	.align		4
        /*004c*/ 	.byte	0x03, 0x1b
        /*004e*/ 	.short	0x00ff


	//----- nvinfo : EIATTR_EXIT_INSTR_OFFSETS
	.align		4
        /*0050*/ 	.byte	0x04, 0x1c
        /*0052*/ 	.short	(.L_19 - .L_18)


	//   ....[0]....
.L_18:
        /*0054*/ 	.word	0x00001150


	//   ....[1]....
        /*0058*/ 	.word	0x000011a0


	//----- nvinfo : EIATTR_REQNTID
	.align		4
.L_19:
        /*005c*/ 	.byte	0x04, 0x10
        /*005e*/ 	.short	(.L_21 - .L_20)
.L_20:
        /*0060*/ 	.word	0x00000080
        /*0064*/ 	.word	0x00000001
        /*0068*/ 	.word	0x00000001


	//----- nvinfo : EIATTR_CBANK_PARAM_SIZE
	.align		4
.L_21:
        /*006c*/ 	.byte	0x03, 0x19
        /*006e*/ 	.short	0x0018


	//----- nvinfo : EIATTR_PARAM_CBANK
	.align		4
        /*0070*/ 	.byte	0x04, 0x0a
        /*0072*/ 	.short	(.L_23 - .L_22)
	.align		4
.L_22:
        /*0074*/ 	.word	index@(.nv.constant0.triton_poi_fused_convolution_div_max_pool2d_with_indices_relu_sub_16)
        /*0078*/ 	.short	0x0210
        /*007a*/ 	.short	0x0018


	//----- nvinfo : EIATTR_SW_WAR
	.align		4
.L_23:
        /*007c*/ 	.byte	0x04, 0x36
        /*007e*/ 	.short	(.L_25 - .L_24)
.L_24:
        /*0080*/ 	.word	0x00000008
.L_25:


//--------------------- .nv.callgraph             --------------------------
	.section	.nv.callgraph,"",@"SHT_CUDA_CALLGRAPH"
	.align	4
	.sectionentsize	8
	.align		4
        /*0000*/ 	.word	0x00000000
	.align		4
        /*0004*/ 	.word	0xffffffff
	.align		4
        /*0008*/ 	.word	0x00000000
	.align		4
        /*000c*/ 	.word	0xfffffffe
	.align		4
        /*0010*/ 	.word	0x00000000
	.align		4
        /*0014*/ 	.word	0xfffffffd
	.align		4
        /*0018*/ 	.word	0x00000000
	.align		4
        /*001c*/ 	.word	0xfffffffc


//--------------------- .text.triton_poi_fused_convolution_div_max_pool2d_with_indices_relu_sub_16 --------------------------
	.section	.text.triton_poi_fused_convolution_div_max_pool2d_with_indices_relu_sub_16,"ax",@progbits
	.sectionflags	@"SHF_BARRIERS=1"
	.align	128
        .global         triton_poi_fused_convolution_div_max_pool2d_with_indices_relu_sub_16
        .type           triton_poi_fused_convolution_div_max_pool2d_with_indices_relu_sub_16,@function
        .size           triton_poi_fused_convolution_div_max_pool2d_with_indices_relu_sub_16,(.L_x_1 - triton_poi_fused_convolution_div_max_pool2d_with_indices_relu_sub_16)
        .other          triton_poi_fused_convolution_div_max_pool2d_with_indices_relu_sub_16,@"STO_CUDA_ENTRY STV_DEFAULT"
triton_poi_fused_convolution_div_max_pool2d_with_indices_relu_sub_16:
.text.triton_poi_fused_convolution_div_max_pool2d_with_indices_relu_sub_16:
[----:B------:R-:W0:Y:S01]  /*0000*/  LDC R1, c[0x0][0x28] ;  /* 0x00000a00ff017b82 */ /* 0x000e220000000800 */
[----:B------:R-:W1:Y:S07]  /*0010*/  S2R R16, SR_CTAID.X ;  /* 0x0000000000107919 */ /* 0x000e6e0000002500 */
[----:B------:R-:W2:Y:S01]  /*0020*/  LDC.64 R20, c[0x0][0x210] ;  /* 0x00008400ff147b82 */ /* 0x000ea20000000a00 */
[----:B------:R-:W-:Y:S01]  /*0030*/  CS2R R18, SRZ ;  /* 0x0000000000127805 */ /* 0x000fe2000001ff00 */
[----:B------:R-:W-:Y:S01]  /*0040*/  ULDC.64 UR6, c[0x0][0x208] ;  /* 0x0000820000067ab9 */ /* 0x000fe20000000a00 */
[----:B------:R-:W3:Y:S01]  /*0050*/  S2R R15, SR_TID.X ;  /* 0x00000000000f7919 */ /* 0x000ee20000002100 */
[----:B------:R-:W4:Y:S01]  /*0060*/  S2R R17, SR_CTAID.Y ;  /* 0x0000000000117919 */ /* 0x000f220000002600 */
[----:B-1----:R-:W-:Y:S01]  /*0070*/  SHF.R.S32.HI R3, RZ, 0x1a, R16 ;  /* 0x0000001aff037819 */ /* 0x002fe20000011410 */
[----:B------:R-:W-:-:S03]  /*0080*/  IMAD.SHL.U32 R16, R16, 0x20, RZ ;  /* 0x0000002010107824 */ /* 0x000fc600078e00ff */
[----:B------:R-:W-:Y:S02]  /*0090*/  SGXT R3, R3, 0x1 ;  /* 0x000000010303781a */ /* 0x000fe40000000200 */
[----:B---3--:R-:W-:Y:S02]  /*00a0*/  LOP3.LUT R0, R16, 0x1f, R15, 0xf8, !PT ;  /* 0x0000001f10007812 */ /* 0x008fe400078ef80f */
[----:B------:R-:W-:Y:S01]  /*00b0*/  SHF.R.U32.HI R10, RZ, 0x5, R15 ;  /* 0x00000005ff0a7819 */ /* 0x000fe2000001160f */
[----:B----4-:R-:W-:Y:S01]  /*00c0*/  IMAD.SHL.U32 R17, R17, 0x20, RZ ;  /* 0x0000002011117824 */ /* 0x010fe200078e00ff */
[----:B------:R-:W-:Y:S02]  /*00d0*/  LEA.HI R3, R3, R0, RZ, 0x8 ;  /* 0x0000000003037211 */ /* 0x000fe400078f40ff */
[----:B------:R-:W-:Y:S02]  /*00e0*/  SGXT.U32 R10, R10, 0x2 ;  /* 0x000000020a0a781a */ /* 0x000fe40000000000 */
[C---:B------:R-:W-:Y:S01]  /*00f0*/  LOP3.LUT R5, R3.reuse, 0x7fffff00, RZ, 0xc0, !PT ;  /* 0x7fffff0003057812 */ /* 0x040fe200078ec0ff */
[----:B------:R-:W-:Y:S01]  /*0100*/  IMAD.SHL.U32 R3, R3, 0x4, RZ ;  /* 0x0000000403037824 */ /* 0x000fe200078e00ff */
[----:B------:R-:W-:-:S02]  /*0110*/  LOP3.LUT R31, R17, 0x4, R10, 0xfe, !PT ;  /* 0x00000004111f7812 */ /* 0x000fc400078efe0a */
[----:B------:R-:W-:Y:S01]  /*0120*/  LOP3.LUT R7, R17, R10, RZ, 0xfc, !PT ;  /* 0x0000000a11077212 */ /* 0x000fe200078efcff */
[----:B------:R-:W-:Y:S01]  /*0130*/  IMAD.IADD R5, R0, 0x1, -R5 ;  /* 0x0000000100057824 */ /* 0x000fe200078e0a05 */
[----:B------:R-:W-:Y:S02]  /*0140*/  LOP3.LUT R38, R3, 0xfffffc00, RZ, 0xc0, !PT ;  /* 0xfffffc0003267812 */ /* 0x000fe400078ec0ff */
[----:B------:R-:W-:Y:S02]  /*0150*/  ISETP.GE.AND P2, PT, R31, 0x100, PT ;  /* 0x000001001f00780c */ /* 0x000fe40003f46270 */
[----:B------:R-:W-:Y:S01]  /*0160*/  ISETP.GE.AND P3, PT, R7, 0x100, PT ;  /* 0x000001000700780c */ /* 0x000fe20003f66270 */
[----:B------:R-:W-:-:S04]  /*0170*/  IMAD R38, R5, 0x2, R38 ;  /* 0x0000000205267824 */ /* 0x000fc800078e0226 */
[----:B------:R-:W-:Y:S02]  /*0180*/  IMAD R5, R31, 0x40000, R38 ;  /* 0x000400001f057824 */ /* 0x000fe400078e0226 */
[----:B------:R-:W-:Y:S02]  /*0190*/  VIADD R40, R38, 0x1 ;  /* 0x0000000126287836 */ /* 0x000fe40000000000 */
[----:B--2---:R-:W-:-:S04]  /*01a0*/  IMAD.WIDE R4, R5, 0x4, R20 ;  /* 0x0000000405047825 */ /* 0x004fc800078e0214 */
[----:B------:R-:W-:Y:S01]  /*01b0*/  IMAD R3, R7, 0x40000, R38 ;  /* 0x0004000007037824 */ /* 0x000fe200078e0226 */
[----:B------:R1:W2:Y:S01]  /*01c0*/  @!P2 LDG.E.EL R18, desc[UR6][R4.64] ;  /* 0x000000060412a981 */ /* 0x0002a2000c2e1900 */
[----:B------:R-:W-:Y:S02]  /*01d0*/  IMAD.MOV.U32 R14, RZ, RZ, RZ ;  /* 0x000000ffff0e7224 */ /* 0x000fe400078e00ff */
[----:B------:R-:W-:Y:S01]  /*01e0*/  IMAD.WIDE R2, R3, 0x4, R20 ;  /* 0x0000000403027825 */ /* 0x000fe200078e0214 */
[----:B------:R-:W-:Y:S02]  /*01f0*/  LOP3.LUT R25, R17, 0x8, R10, 0xfe, !PT ;  /* 0x0000000811197812 */ /* 0x000fe400078efe0a */
[----:B------:R-:W-:Y:S01]  /*0200*/  LOP3.LUT R0, R17, 0xc, R10, 0xfe, !PT ;  /* 0x0000000c11007812 */ /* 0x000fe200078efe0a */
[----:B------:R-:W-:Y:S01]  /*0210*/  VIADD R26, R38, 0x200 ;  /* 0x00000200261a7836 */ /* 0x000fe20000000000 */
[----:B------:R3:W4:Y:S01]  /*0220*/  @!P3 LDG.E.EL R19, desc[UR6][R2.64] ;  /* 0x000000060213b981 */ /* 0x000722000c2e1900 */
[----:B------:R-:W-:-:S02]  /*0230*/  IMAD.MOV.U32 R27, RZ, RZ, RZ ;  /* 0x000000ffff1b7224 */ /* 0x000fc400078e00ff */
[----:B-1----:R-:W-:-:S04]  /*0240*/  IMAD R5, R7, 0x40000, R40 ;  /* 0x0004000007057824 */ /* 0x002fc800078e0228 */
[----:B------:R-:W-:Y:S01]  /*0250*/  IMAD.WIDE R4, R5, 0x4, R20 ;  /* 0x0000000405047825 */ /* 0x000fe200078e0214 */
[----:B------:R-:W-:-:S04]  /*0260*/  ISETP.GE.AND P1, PT, R25, 0x100, PT ;  /* 0x000001001900780c */ /* 0x000fc80003f26270 */
[----:B------:R1:W4:Y:S01]  /*0270*/  @!P3 LDG.E.EL R14, desc[UR6][R4.64] ;  /* 0x00000006040eb981 */ /* 0x000322000c2e1900 */
[----:B------:R-:W-:Y:S01]  /*0280*/  VIADD R32, R38, 0x201 ;  /* 0x0000020126207836 */ /* 0x000fe20000000000 */
[C---:B------:R-:W-:Y:S01]  /*0290*/  ISETP.GE.AND P0, PT, R0.reuse, 0x100, PT ;  /* 0x000001000000780c */ /* 0x040fe20003f06270 */
[C---:B------:R-:W-:Y:S02]  /*02a0*/  IMAD R9, R7.reuse, 0x40000, R26 ;  /* 0x0004000007097824 */ /* 0x040fe400078e021a */
[----:B------:R-:W-:Y:S02]  /*02b0*/  IMAD R11, R7, 0x40000, R32 ;  /* 0x00040000070b7824 */ /* 0x000fe400078e0220 */
[--C-:B------:R-:W-:Y:S01]  /*02c0*/  IMAD R23, R25, 0x40000, R38.reuse ;  /* 0x0004000019177824 */ /* 0x100fe200078e0226 */
[----:B------:R-:W-:Y:S01]  /*02d0*/  LOP3.LUT R43, R17, 0x18, R10, 0xfe, !PT ;  /* 0x00000018112b7812 */ /* 0x000fe200078efe0a */
[----:B---3--:R-:W-:Y:S02]  /*02e0*/  IMAD R3, R0, 0x40000, R38 ;  /* 0x0004000000037824 */ /* 0x008fe400078e0226 */
[----:B-1----:R-:W-:-:S02]  /*02f0*/  IMAD R5, R31, 0x40000, R40 ;  /* 0x000400001f057824 */ /* 0x002fc400078e0228 */
[--C-:B------:R-:W-:Y:S01]  /*0300*/  IMAD.WIDE R6, R9, 0x4, R20.reuse ;  /* 0x0000000409067825 */ /* 0x100fe200078e0214 */
[----:B------:R-:W-:Y:S02]  /*0310*/  CS2R R12, SRZ ;  /* 0x00000000000c7805 */ /* 0x000fe4000001ff00 */
[----:B------:R-:W-:Y:S01]  /*0320*/  LOP3.LUT R45, R17, 0x1c, R10, 0xfe, !PT ;  /* 0x0000001c112d7812 */ /* 0x000fe200078efe0a */
[----:B------:R-:W-:Y:S01]  /*0330*/  IMAD.WIDE R8, R11, 0x4, R20 ;  /* 0x000000040b087825 */ /* 0x000fe200078e0214 */
[----:B------:R-:W-:-:S03]  /*0340*/  ISETP.GE.AND P5, PT, R43, 0x100, PT ;  /* 0x000001002b00780c */ /* 0x000fc60003fa6270 */
[----:B------:R-:W-:Y:S02]  /*0350*/  IMAD.MOV.U32 R33, RZ, RZ, RZ ;  /* 0x000000ffff217224 */ /* 0x000fe400078e00ff */
[--C-:B------:R-:W-:Y:S01]  /*0360*/  IMAD.WIDE R22, R23, 0x4, R20.reuse ;  /* 0x0000000417167825 */ /* 0x100fe200078e0214 */
[----:B------:R-:W-:Y:S01]  /*0370*/  ISETP.GE.AND P6, PT, R45, 0x100, PT ;  /* 0x000001002d00780c */ /* 0x000fe20003fc6270 */
[----:B------:R-:W3:Y:S02]  /*0380*/  @!P3 LDG.E.EL R13, desc[UR6][R6.64] ;  /* 0x00000006060db981 */ /* 0x000ee4000c2e1900 */
[----:B------:R-:W-:Y:S02]  /*0390*/  IMAD.MOV.U32 R11, RZ, RZ, RZ ;  /* 0x000000ffff0b7224 */ /* 0x000fe400078e00ff */
[--C-:B------:R-:W-:Y:S01]  /*03a0*/  IMAD.WIDE R4, R5, 0x4, R20.reuse ;  /* 0x0000000405047825 */ /* 0x100fe200078e0214 */
[----:B------:R-:W-:Y:S01]  /*03b0*/  LOP3.LUT R39, R17, 0x10, R10, 0xfe, !PT ;  /* 0x0000001011277812 */ /* 0x000fe200078efe0a */
[----:B------:R1:W5:Y:S02]  /*03c0*/  @!P1 LDG.E.EL R27, desc[UR6][R22.64] ;  /* 0x00000006161b9981 */ /* 0x000364000c2e1900 */
[----:B------:R-:W-:-:S02]  /*03d0*/  IMAD.WIDE R2, R3, 0x4, R20 ;  /* 0x0000000403027825 */ /* 0x000fc400078e0214 */
[----:B------:R-:W2:Y:S01]  /*03e0*/  @!P2 LDG.E.EL R11, desc[UR6][R4.64] ;  /* 0x00000006040ba981 */ /* 0x000ea2000c2e1900 */
[----:B------:R-:W-:-:S03]  /*03f0*/  CS2R R36, SRZ ;  /* 0x0000000000247805 */ /* 0x000fc6000001ff00 */
[----:B------:R1:W5:Y:S02]  /*0400*/  @!P0 LDG.E.EL R33, desc[UR6][R2.64] ;  /* 0x0000000602218981 */ /* 0x000364000c2e1900 */
[----:B-1----:R-:W-:Y:S02]  /*0410*/  IMAD R23, R43, 0x40000, R38 ;  /* 0x000400002b177824 */ /* 0x002fe400078e0226 */
[----:B------:R-:W5:Y:S01]  /*0420*/  @!P3 LDG.E.EL R12, desc[UR6][R8.64] ;  /* 0x00000006080cb981 */ /* 0x000f62000c2e1900 */
[----:B------:R-:W-:Y:S01]  /*0430*/  ISETP.GE.AND P3, PT, R39, 0x100, PT ;  /* 0x000001002700780c */ /* 0x000fe20003f66270 */
[----:B------:R-:W-:-:S04]  /*0440*/  IMAD.WIDE R22, R23, 0x4, R20 ;  /* 0x0000000417167825 */ /* 0x000fc800078e0214 */
[--C-:B0-----:R-:W-:Y:S01]  /*0450*/  IMAD R3, R45, 0x40000, R38.reuse ;  /* 0x000400002d037824 */ /* 0x101fe200078e0226 */
[----:B------:R-:W-:Y:S01]  /*0460*/  LOP3.LUT R41, R17, 0x14, R10, 0xfe, !PT ;  /* 0x0000001411297812 */ /* 0x000fe200078efe0a */
[----:B------:R-:W-:Y:S01]  /*0470*/  IMAD R29, R39, 0x40000, R38 ;  /* 0x00040000271d7824 */ /* 0x000fe200078e0226 */
[----:B------:R-:W-:Y:S01]  /*0480*/  CS2R R34, SRZ ;  /* 0x0000000000227805 */ /* 0x000fe2000001ff00 */
[----:B------:R-:W-:Y:S01]  /*0490*/  IMAD.WIDE R2, R3, 0x4, R20 ;  /* 0x0000000403027825 */ /* 0x000fe200078e0214 */
[----:B------:R0:W5:Y:S03]  /*04a0*/  @!P5 LDG.E.EL R36, desc[UR6][R22.64] ;  /* 0x000000061624d981 */ /* 0x000166000c2e1900 */
[C---:B------:R-:W-:Y:S01]  /*04b0*/  IMAD R24, R31.reuse, 0x40000, R26 ;  /* 0x000400001f187824 */ /* 0x040fe200078e021a */
[----:B------:R1:W5:Y:S01]  /*04c0*/  @!P6 LDG.E.EL R37, desc[UR6][R2.64] ;  /* 0x000000060225e981 */ /* 0x000362000c2e1900 */
[----:B------:R-:W-:-:S02]  /*04d0*/  IMAD R42, R31, 0x40000, R32 ;  /* 0x000400001f2a7824 */ /* 0x000fc400078e0220 */
[----:B------:R-:W-:Y:S02]  /*04e0*/  IMAD.MOV.U32 R10, RZ, RZ, RZ ;  /* 0x000000ffff0a7224 */ /* 0x000fe400078e00ff */
[----:B------:R-:W-:-:S04]  /*04f0*/  IMAD.WIDE R28, R29, 0x4, R20 ;  /* 0x000000041d1c7825 */ /* 0x000fc800078e0214 */
[--C-:B0-----:R-:W-:Y:S01]  /*0500*/  IMAD.WIDE R22, R24, 0x4, R20.reuse ;  /* 0x0000000418167825 */ /* 0x101fe200078e0214 */
[----:B------:R-:W-:Y:S01]  /*0510*/  ISETP.GE.AND P4, PT, R41, 0x100, PT ;  /* 0x000001002900780c */ /* 0x000fe20003f86270 */
[----:B------:R0:W5:Y:S02]  /*0520*/  @!P3 LDG.E.EL R34, desc[UR6][R28.64] ;  /* 0x000000061c22b981 */ /* 0x000164000c2e1900 */
[----:B-1----:R-:W-:Y:S01]  /*0530*/  IMAD.WIDE R2, R42, 0x4, R20 ;  /* 0x000000042a027825 */ /* 0x002fe200078e0214 */
[----:B------:R-:W-:Y:S01]  /*0540*/  CS2R R8, SRZ ;  /* 0x0000000000087805 */ /* 0x000fe2000001ff00 */
[----:B------:R1:W5:Y:S02]  /*0550*/  @!P2 LDG.E.EL R10, desc[UR6][R22.64] ;  /* 0x00000006160aa981 */ /* 0x000364000c2e1900 */
[--C-:B------:R-:W-:Y:S02]  /*0560*/  IMAD R31, R25, 0x40000, R40.reuse ;  /* 0x00040000191f7824 */ /* 0x100fe400078e0228 */
[----:B------:R-:W-:Y:S01]  /*0570*/  IMAD R42, R0, 0x40000, R40 ;  /* 0x00040000002a7824 */ /* 0x000fe200078e0228 */
[----:B------:R-:W-:Y:S01]  /*0580*/  CS2R R4, SRZ ;  /* 0x0000000000047805 */ /* 0x000fe2000001ff00 */
[--C-:B0-----:R-:W-:Y:S01]  /*0590*/  IMAD.WIDE R28, R31, 0x4, R20.reuse ;  /* 0x000000041f1c7825 */ /* 0x101fe200078e0214 */
[----:B------:R0:W5:Y:S03]  /*05a0*/  @!P2 LDG.E.EL R9, desc[UR6][R2.64] ;  /* 0x000000060209a981 */ /* 0x000166000c2e1900 */
[----:B-1----:R-:W-:Y:S01]  /*05b0*/  IMAD.WIDE R22, R42, 0x4, R20 ;  /* 0x000000042a167825 */ /* 0x002fe200078e0214 */
[----:B------:R-:W5:Y:S03]  /*05c0*/  @!P1 LDG.E.EL R8, desc[UR6][R28.64] ;  /* 0x000000061c089981 */ /* 0x000f66000c2e1900 */
[----:B------:R-:W-:Y:S01]  /*05d0*/  IMAD R7, R41, 0x40000, R38 ;  /* 0x0004000029077824 */ /* 0x000fe200078e0226 */
[----:B------:R1:W5:Y:S01]  /*05e0*/  @!P0 LDG.E.EL R4, desc[UR6][R22.64] ;  /* 0x0000000616048981 */ /* 0x000362000c2e1900 */
[----:B------:R-:W-:-:S02]  /*05f0*/  IMAD R42, R39, 0x40000, R40 ;  /* 0x00040000272a7824 */ /* 0x000fc400078e0228 */
[----:B------:R-:W-:Y:S01]  /*0600*/  IMAD.WIDE R6, R7, 0x4, R20 ;  /* 0x0000000407067825 */ /* 0x000fe200078e0214 */
[----:B0-----:R-:W-:-:S03]  /*0610*/  CS2R R2, SRZ ;  /* 0x0000000000027805 */ /* 0x001fc6000001ff00 */
[C---:B------:R-:W-:Y:S01]  /*0620*/  IMAD R30, R25.reuse, 0x40000, R26 ;  /* 0x00040000191e7824 */ /* 0x040fe200078e021a */
[----:B------:R0:W5:Y:S01]  /*0630*/  @!P4 LDG.E.EL R35, desc[UR6][R6.64] ;  /* 0x000000060623c981 */ /* 0x000162000c2e1900 */
[----:B------:R-:W-:Y:S02]  /*0640*/  IMAD R25, R25, 0x40000, R32 ;  /* 0x0004000019197824 */ /* 0x000fe400078e0220 */
[----:B-1----:R-:W-:-:S04]  /*0650*/  IMAD.WIDE R22, R42, 0x4, R20 ;  /* 0x000000042a167825 */ /* 0x002fc800078e0214 */
[----:B------:R-:W-:Y:S01]  /*0660*/  IMAD R44, R0, 0x40000, R26 ;  /* 0x00040000002c7824 */ /* 0x000fe200078e021a */
[----:B------:R-:W5:Y:S01]  /*0670*/  @!P3 LDG.E.EL R3, desc[UR6][R22.64] ;  /* 0x000000061603b981 */ /* 0x000f62000c2e1900 */
[----:B------:R-:W-:Y:S01]  /*0680*/  IMAD.WIDE R30, R30, 0x4, R20 ;  /* 0x000000041e1e7825 */ /* 0x000fe200078e0214 */
[----:B0-----:R-:W-:-:S03]  /*0690*/  CS2R R6, SRZ ;  /* 0x0000000000067805 */ /* 0x001fc6000001ff00 */
[----:B------:R-:W-:-:S03]  /*06a0*/  IMAD.WIDE R24, R25, 0x4, R20 ;  /* 0x0000000419187825 */ /* 0x000fc600078e0214 */
[----:B------:R0:W5:Y:S01]  /*06b0*/  @!P1 LDG.E.EL R7, desc[UR6][R30.64] ;  /* 0x000000061e079981 */ /* 0x000162000c2e1900 */
[----:B------:R-:W-:Y:S02]  /*06c0*/  IMAD R0, R0, 0x40000, R32 ;  /* 0x0004000000007824 */ /* 0x000fe400078e0220 */
[----:B------:R-:W-:Y:S01]  /*06d0*/  IMAD.WIDE R28, R44, 0x4, R20 ;  /* 0x000000042c1c7825 */ /* 0x000fe200078e0214 */
[----:B------:R1:W5:Y:S03]  /*06e0*/  @!P1 LDG.E.EL R6, desc[UR6][R24.64] ;  /* 0x0000000618069981 */ /* 0x000366000c2e1900 */
[----:B------:R-:W-:Y:S01]  /*06f0*/  IMAD R44, R39, 0x40000, R26 ;  /* 0x00040000272c7824 */ /* 0x000fe200078e021a */
[----:B------:R1:W5:Y:S01]  /*0700*/  @!P0 LDG.E.EL R5, desc[UR6][R28.64] ;  /* 0x000000061c058981 */ /* 0x000362000c2e1900 */
[----:B0-----:R-:W-:-:S04]  /*0710*/  IMAD.WIDE R30, R0, 0x4, R20 ;  /* 0x00000004001e7825 */ /* 0x001fc800078e0214 */
[----:B------:R-:W-:Y:S01]  /*0720*/  IMAD.MOV.U32 R0, RZ, RZ, RZ ;  /* 0x000000ffff007224 */ /* 0x000fe200078e00ff */
[----:B------:R0:W5:Y:S01]  /*0730*/  @!P0 LDG.E.EL R2, desc[UR6][R30.64] ;  /* 0x000000061e028981 */ /* 0x000162000c2e1900 */
[----:B-1----:R-:W-:-:S04]  /*0740*/  IMAD.WIDE R24, R44, 0x4, R20 ;  /* 0x000000042c187825 */ /* 0x002fc800078e0214 */
[----:B------:R-:W-:Y:S01]  /*0750*/  IMAD R44, R41, 0x40000, R40 ;  /* 0x00040000292c7824 */ /* 0x000fe200078e0228 */
[----:B------:R1:W5:Y:S01]  /*0760*/  @!P3 LDG.E.EL R0, desc[UR6][R24.64] ;  /* 0x000000061800b981 */ /* 0x000362000c2e1900 */
[----:B------:R-:W-:Y:S02]  /*0770*/  IMAD.MOV.U32 R42, RZ, RZ, RZ ;  /* 0x000000ffff2a7224 */ /* 0x000fe400078e00ff */
[----:B------:R-:W-:-:S04]  /*0780*/  IMAD.WIDE R28, R44, 0x4, R20 ;  /* 0x000000042c1c7825 */ /* 0x000fc800078e0214 */
[--C-:B0-----:R-:W-:Y:S01]  /*0790*/  IMAD R31, R43, 0x40000, R40.reuse ;  /* 0x000400002b1f7824 */ /* 0x101fe200078e0228 */
[----:B------:R0:W5:Y:S01]  /*07a0*/  @!P4 LDG.E.EL R42, desc[UR6][R28.64] ;  /* 0x000000061c2ac981 */ /* 0x000162000c2e1900 */
[----:B-1----:R-:W-:Y:S02]  /*07b0*/  IMAD R25, R45, 0x40000, R40 ;  /* 0x000400002d197824 */ /* 0x002fe400078e0228 */
[----:B------:R-:W-:Y:S02]  /*07c0*/  IMAD.MOV.U32 R44, RZ, RZ, RZ ;  /* 0x000000ffff2c7224 */ /* 0x000fe400078e00ff */
[----:B------:R-:W-:Y:S02]  /*07d0*/  IMAD.MOV.U32 R40, RZ, RZ, RZ ;  /* 0x000000ffff287224 */ /* 0x000fe400078e00ff */
[----:B------:R-:W-:-:S04]  /*07e0*/  IMAD.WIDE R30, R31, 0x4, R20 ;  /* 0x000000041f1e7825 */ /* 0x000fc800078e0214 */
[----:B0-----:R-:W-:Y:S01]  /*07f0*/  IMAD.WIDE R28, R25, 0x4, R20 ;  /* 0x00000004191c7825 */ /* 0x001fe200078e0214 */
[----:B------:R0:W5:Y:S04]  /*0800*/  @!P5 LDG.E.EL R44, desc[UR6][R30.64] ;  /* 0x000000061e2cd981 */ /* 0x000168000c2e1900 */
[----:B------:R-:W5:Y:S01]  /*0810*/  @!P6 LDG.E.EL R40, desc[UR6][R28.64] ;  /* 0x000000061c28e981 */ /* 0x000f62000c2e1900 */
[----:B------:R-:W-:Y:S02]  /*0820*/  IMAD R23, R41, 0x40000, R26 ;  /* 0x0004000029177824 */ /* 0x000fe400078e021a */
[----:B------:R-:W-:Y:S02]  /*0830*/  VIADD R38, R38, 0x200 ;  /* 0x0000020026267836 */ /* 0x000fe40000000000 */
[----:B------:R-:W-:Y:S01]  /*0840*/  IMAD.WIDE R22, R23, 0x4, R20 ;  /* 0x0000000417167825 */ /* 0x000fe200078e0214 */
[----:B0-----:R-:W-:-:S03]  /*0850*/  CS2R R30, SRZ ;  /* 0x00000000001e7805 */ /* 0x001fc6000001ff00 */
[----:B------:R-:W-:Y:S02]  /*0860*/  IMAD R25, R43, 0x40000, R38 ;  /* 0x000400002b197824 */ /* 0x000fe400078e0226 */
[----:B------:R-:W-:Y:S01]  /*0870*/  IMAD R38, R45, 0x40000, R26 ;  /* 0x000400002d267824 */ /* 0x000fe200078e021a */
[----:B------:R0:W5:Y:S01]  /*0880*/  @!P4 LDG.E.EL R31, desc[UR6][R22.64] ;  /* 0x00000006161fc981 */ /* 0x000162000c2e1900 */
[----:B------:R-:W-:Y:S02]  /*0890*/  IMAD.MOV.U32 R26, RZ, RZ, RZ ;  /* 0x000000ffff1a7224 */ /* 0x000fe400078e00ff */
[----:B------:R-:W-:-:S05]  /*08a0*/  IMAD.WIDE R24, R25, 0x4, R20 ;  /* 0x0000000419187825 */ /* 0x000fca00078e0214 */
[----:B------:R-:W5:Y:S01]  /*08b0*/  @!P5 LDG.E.EL R30, desc[UR6][R24.64] ;  /* 0x00000006181ed981 */ /* 0x000f62000c2e1900 */
[----:B0-----:R-:W-:-:S05]  /*08c0*/  IMAD.WIDE R22, R38, 0x4, R20 ;  /* 0x0000000426167825 */ /* 0x001fca00078e0214 */
[----:B------:R0:W5:Y:S01]  /*08d0*/  @!P6 LDG.E.EL R26, desc[UR6][R22.64] ;  /* 0x00000006161ae981 */ /* 0x000162000c2e1900 */
[--C-:B------:R-:W-:Y:S02]  /*08e0*/  IMAD R39, R39, 0x40000, R32.reuse ;  /* 0x0004000027277824 */ /* 0x100fe400078e0220 */
[----:B------:R-:W-:Y:S02]  /*08f0*/  IMAD R43, R43, 0x40000, R32 ;  /* 0x000400002b2b7824 */ /* 0x000fe400078e0220 */
[----:B------:R-:W-:-:S04]  /*0900*/  IMAD.WIDE R38, R39, 0x4, R20 ;  /* 0x0000000427267825 */ /* 0x000fc800078e0214 */
[--C-:B------:R-:W-:Y:S02]  /*0910*/  IMAD R29, R41, 0x40000, R32.reuse ;  /* 0x00040000291d7824 */ /* 0x100fe400078e0220 */
[----:B0-----:R-:W-:Y:S02]  /*0920*/  IMAD.MOV.U32 R23, RZ, RZ, RZ ;  /* 0x000000ffff177224 */ /* 0x001fe400078e00ff */
[----:B------:R-:W-:Y:S02]  /*0930*/  IMAD R45, R45, 0x40000, R32 ;  /* 0x000400002d2d7824 */ /* 0x000fe400078e0220 */
[----:B------:R-:W-:Y:S02]  /*0940*/  IMAD.WIDE R24, R43, 0x4, R20 ;  /* 0x000000042b187825 */ /* 0x000fe400078e0214 */
[----:B------:R-:W5:Y:S02]  /*0950*/  @!P3 LDG.E.EL R23, desc[UR6][R38.64] ;  /* 0x000000062617b981 */ /* 0x000f64000c2e1900 */
[----:B------:R-:W-:-:S02]  /*0960*/  IMAD.MOV.U32 R32, RZ, RZ, RZ ;  /* 0x000000ffff207224 */ /* 0x000fc400078e00ff */
[----:B------:R-:W-:-:S04]  /*0970*/  IMAD.WIDE R28, R29, 0x4, R20 ;  /* 0x000000041d1c7825 */ /* 0x000fc800078e0214 */
[----:B------:R-:W-:Y:S01]  /*0980*/  IMAD.MOV.U32 R43, RZ, RZ, RZ ;  /* 0x000000ffff2b7224 */ /* 0x000fe200078e00ff */
[----:B------:R-:W5:Y:S01]  /*0990*/  @!P4 LDG.E.EL R32, desc[UR6][R28.64] ;  /* 0x000000061c20c981 */ /* 0x000f62000c2e1900 */
[----:B------:R-:W-:Y:S02]  /*09a0*/  IMAD.MOV.U32 R41, RZ, RZ, RZ ;  /* 0x000000ffff297224 */ /* 0x000fe400078e00ff */
[----:B------:R-:W-:Y:S02]  /*09b0*/  IMAD.WIDE R20, R45, 0x4, R20 ;  /* 0x000000042d147825 */ /* 0x000fe400078e0214 */
[----:B------:R-:W5:Y:S04]  /*09c0*/  @!P5 LDG.E.EL R43, desc[UR6][R24.64] ;  /* 0x00000006182bd981 */ /* 0x000f68000c2e1900 */
[----:B------:R-:W5:Y:S01]  /*09d0*/  @!P6 LDG.E.EL R41, desc[UR6][R20.64] ;  /* 0x000000061429e981 */ /* 0x000f62000c2e1900 */
[----:B----4-:R-:W-:-:S02]  /*09e0*/  FSETP.GT.AND P0, PT, R14, R19, PT ;  /* 0x000000130e00720b */ /* 0x010fc40003f04000 */
[----:B------:R-:W-:-:S11]  /*09f0*/  FSETP.NAN.AND P1, PT, R14, R14, PT ;  /* 0x0000000e0e00720b */ /* 0x000fd60003f28000 */
[----:B------:R-:W-:-:S04]  /*0a00*/  @!P0 FSEL R14, R14, R19, P1 ;  /* 0x000000130e0e8208 */ /* 0x000fc80000800000 */
[----:B---3--:R-:W-:Y:S02]  /*0a10*/  FSETP.GEU.AND P3, PT, R14, R13, PT ;  /* 0x0000000d0e00720b */ /* 0x008fe40003f6e000 */
[C---:B--2---:R-:W-:Y:S02]  /*0a20*/  FSETP.GT.AND P0, PT, R11.reuse, R18, PT ;  /* 0x000000120b00720b */ /* 0x044fe40003f04000 */
[----:B------:R-:W-:Y:S02]  /*0a30*/  FSETP.NAN.AND P1, PT, R11, R11, PT ;  /* 0x0000000b0b00720b */ /* 0x000fe40003f28000 */
[----:B------:R-:W-:-:S07]  /*0a40*/  FSETP.NAN.AND P2, PT, R13, R13, PT ;  /* 0x0000000d0d00720b */ /* 0x000fce0003f48000 */
[----:B------:R-:W-:Y:S02]  /*0a50*/  @P3 FSEL R13, R13, R14, P2 ;  /* 0x0000000e0d0d3208 */ /* 0x000fe40001000000 */
[----:B------:R-:W-:Y:S02]  /*0a60*/  @!P0 FSEL R11, R11, R18, P1 ;  /* 0x000000120b0b8208 */ /* 0x000fe40000800000 */
[-C--:B-----5:R-:W-:Y:S02]  /*0a70*/  FSETP.GEU.AND P5, PT, R13, R12.reuse, PT ;  /* 0x0000000c0d00720b */ /* 0x0a0fe40003fae000 */
[----:B------:R-:W-:Y:S02]  /*0a80*/  FSETP.NAN.AND P1, PT, R12, R12, PT ;  /* 0x0000000c0c00720b */ /* 0x000fe40003f28000 */
[-C--:B------:R-:W-:Y:S02]  /*0a90*/  FSETP.GEU.AND P4, PT, R11, R10.reuse, PT ;  /* 0x0000000a0b00720b */ /* 0x080fe40003f8e000 */
[----:B------:R-:W-:-:S02]  /*0aa0*/  FSETP.NAN.AND P0, PT, R10, R10, PT ;  /* 0x0000000a0a00720b */ /* 0x000fc40003f08000 */
[----:B------:R-:W-:Y:S02]  /*0ab0*/  FSETP.GT.AND P2, PT, R8, R27, PT ;  /* 0x0000001b0800720b */ /* 0x000fe40003f44000 */
[----:B------:R-:W-:-:S07]  /*0ac0*/  FSETP.GT.AND P3, PT, R4, R33, PT ;  /* 0x000000210400720b */ /* 0x000fce0003f64000 */
[----:B------:R-:W-:Y:S02]  /*0ad0*/  @P4 FSEL R10, R10, R11, P0 ;  /* 0x0000000b0a0a4208 */ /* 0x000fe40000000000 */
[----:B------:R-:W-:Y:S02]  /*0ae0*/  @P5 SEL R12, R12, R13, P1 ;  /* 0x0000000d0c0c5207 */ /* 0x000fe40000800000 */
[----:B------:R-:W-:Y:S02]  /*0af0*/  FSETP.NAN.AND P4, PT, R8, R8, PT ;  /* 0x000000080800720b */ /* 0x000fe40003f88000 */
[----:B------:R-:W-:Y:S02]  /*0b00*/  FSETP.NAN.AND P5, PT, R4, R4, PT ;  /* 0x000000040400720b */ /* 0x000fe40003fa8000 */
[----:B------:R-:W-:Y:S02]  /*0b10*/  FSETP.GEU.AND P1, PT, R10, R9, PT ;  /* 0x000000090a00720b */ /* 0x000fe40003f2e000 */
[----:B------:R-:W-:-:S02]  /*0b20*/  @!P2 FSEL R8, R8, R27, P4 ;  /* 0x0000001b0808a208 */ /* 0x000fc40002000000 */
[C---:B------:R-:W-:Y:S02]  /*0b30*/  FSETP.GT.AND P0, PT, R3.reuse, R34, PT ;  /* 0x000000220300720b */ /* 0x040fe40003f04000 */
[----:B------:R-:W-:Y:S02]  /*0b40*/  @!P3 FSEL R4, R4, R33, P5 ;  /* 0x000000210404b208 */ /* 0x000fe40002800000 */
[----:B------:R-:W-:Y:S02]  /*0b50*/  FSETP.NAN.AND P4, PT, R3, R3, PT ;  /* 0x000000030300720b */ /* 0x000fe40003f88000 */
[----:B------:R-:W-:Y:S02]  /*0b60*/  FSETP.GEU.AND P2, PT, R8, R7, PT ;  /* 0x000000070800720b */ /* 0x000fe40003f4e000 */
[----:B------:R-:W-:Y:S02]  /*0b70*/  FSETP.NAN.AND P5, PT, R9, R9, PT ;  /* 0x000000090900720b */ /* 0x000fe40003fa8000 */
[----:B------:R-:W-:-:S03]  /*0b80*/  FSETP.GEU.AND P3, PT, R4, R5, PT ;  /* 0x000000050400720b */ /* 0x000fc60003f6e000 */
[----:B------:R-:W-:Y:S02]  /*0b90*/  @!P0 FSEL R3, R3, R34, P4 ;  /* 0x0000002203038208 */ /* 0x000fe40002000000 */
[----:B------:R-:W-:Y:S02]  /*0ba0*/  @P1 SEL R9, R9, R10, P5 ;  /* 0x0000000a09091207 */ /* 0x000fe40002800000 */
[----:B------:R-:W-:Y:S02]  /*0bb0*/  FSETP.NAN.AND P0, PT, R7, R7, PT ;  /* 0x000000070700720b */ /* 0x000fe40003f08000 */
[----:B------:R-:W-:Y:S02]  /*0bc0*/  FSETP.NAN.AND P1, PT, R5, R5, PT ;  /* 0x000000050500720b */ /* 0x000fe40003f28000 */
[----:B------:R-:W-:Y:S02]  /*0bd0*/  FSETP.GEU.AND P4, PT, R3, R0, PT ;  /* 0x000000000300720b */ /* 0x000fe40003f8e000 */
[----:B------:R-:W-:-:S02]  /*0be0*/  @P2 FSEL R7, R7, R8, P0 ;  /* 0x0000000807072208 */ /* 0x000fc40000000000 */
[----:B------:R-:W-:Y:S02]  /*0bf0*/  @P3 FSEL R5, R5, R4, P1 ;  /* 0x0000000405053208 */ /* 0x000fe40000800000 */
[----:B------:R-:W-:Y:S02]  /*0c00*/  FSETP.GT.AND P5, PT, R42, R35, PT ;  /* 0x000000232a00720b */ /* 0x000fe40003fa4000 */
[----:B------:R-:W-:Y:S02]  /*0c10*/  FSETP.NAN.AND P3, PT, R0, R0, PT ;  /* 0x000000000000720b */ /* 0x000fe40003f68000 */
[----:B------:R-:W-:Y:S02]  /*0c20*/  FSETP.NAN.AND P2, PT, R42, R42, PT ;  /* 0x0000002a2a00720b */ /* 0x000fe40003f48000 */
[----:B------:R-:W-:Y:S02]  /*0c30*/  FSETP.GT.AND P0, PT, R44, R36, PT ;  /* 0x000000242c00720b */ /* 0x000fe40003f04000 */
[----:B------:R-:W-:-:S02]  /*0c40*/  FSETP.GT.AND P1, PT, R40, R37, PT ;  /* 0x000000252800720b */ /* 0x000fc40003f24000 */
[----:B------:R-:W-:-:S03]  /*0c50*/  @P4 FSEL R0, R0, R3, P3 ;  /* 0x0000000300004208 */ /* 0x000fc60001800000 */
[----:B------:R-:W-:Y:S02]  /*0c60*/  @!P5 FSEL R42, R42, R35, P2 ;  /* 0x000000232a2ad208 */ /* 0x000fe40001000000 */
[----:B------:R-:W-:Y:S02]  /*0c70*/  FSETP.NAN.AND P4, PT, R44, R44, PT ;  /* 0x0000002c2c00720b */ /* 0x000fe40003f88000 */
[----:B------:R-:W-:Y:S02]  /*0c80*/  FSETP.NAN.AND P5, PT, R40, R40, PT ;  /* 0x000000282800720b */ /* 0x000fe40003fa8000 */
[----:B------:R-:W-:Y:S02]  /*0c90*/  @!P0 FSEL R44, R44, R36, P4 ;  /* 0x000000242c2c8208 */ /* 0x000fe40002000000 */
[----:B------:R-:W-:Y:S02]  /*0ca0*/  FSETP.GEU.AND P3, PT, R42, R31, PT ;  /* 0x0000001f2a00720b */ /* 0x000fe40003f6e000 */
[----:B------:R-:W-:-:S02]  /*0cb0*/  @!P1 FSEL R40, R40, R37, P5 ;  /* 0x0000002528289208 */ /* 0x000fc40002800000 */
[----:B------:R-:W-:Y:S01]  /*0cc0*/  FSETP.GEU.AND P2, PT, R7, R6, PT ;  /* 0x000000060700720b */ /* 0x000fe20003f4e000 */
[----:B------:R-:W0:Y:S01]  /*0cd0*/  S2UR UR5, SR_CgaCtaId ;  /* 0x00000000000579c3 */ /* 0x000e220000008800 */
[----:B------:R-:W-:Y:S02]  /*0ce0*/  FSETP.GEU.AND P4, PT, R44, R30, PT ;  /* 0x0000001e2c00720b */ /* 0x000fe40003f8e000 */
[----:B------:R-:W-:Y:S02]  /*0cf0*/  FSETP.GEU.AND P0, PT, R5, R2, PT ;  /* 0x000000020500720b */ /* 0x000fe40003f0e000 */
[----:B------:R-:W-:Y:S02]  /*0d00*/  FSETP.GEU.AND P1, PT, R40, R26, PT ;  /* 0x0000001a2800720b */ /* 0x000fe40003f2e000 */
[----:B------:R-:W-:Y:S02]  /*0d10*/  FSETP.NAN.AND P5, PT, R31, R31, PT ;  /* 0x0000001f1f00720b */ /* 0x000fe40003fa8000 */
[----:B------:R-:W-:-:S02]  /*0d20*/  FSETP.NAN.AND P6, PT, R6, R6, PT ;  /* 0x000000060600720b */ /* 0x000fc40003fc8000 */
[----:B------:R-:W-:Y:S02]  /*0d30*/  @P3 FSEL R31, R31, R42, P5 ;  /* 0x0000002a1f1f3208 */ /* 0x000fe40002800000 */
[----:B------:R-:W-:Y:S02]  /*0d40*/  FSETP.NAN.AND P3, PT, R30, R30, PT ;  /* 0x0000001e1e00720b */ /* 0x000fe40003f68000 */
[----:B------:R-:W-:Y:S02]  /*0d50*/  FSETP.NAN.AND P5, PT, R26, R26, PT ;  /* 0x0000001a1a00720b */ /* 0x000fe40003fa8000 */
[----:B------:R-:W-:Y:S01]  /*0d60*/  @P2 SEL R6, R6, R7, P6 ;  /* 0x0000000706062207 */ /* 0x000fe20003000000 */
[----:B------:R-:W-:Y:S01]  /*0d70*/  IMAD.SHL.U32 R10, R15, 0x20, RZ ;  /* 0x000000200f0a7824 */ /* 0x000fe200078e00ff */
[----:B------:R-:W-:Y:S02]  /*0d80*/  FSETP.NAN.AND P6, PT, R2, R2, PT ;  /* 0x000000020200720b */ /* 0x000fe40003fc8000 */
[----:B------:R-:W-:-:S02]  /*0d90*/  @P4 FSEL R30, R30, R44, P3 ;  /* 0x0000002c1e1e4208 */ /* 0x000fc40001800000 */
[----:B------:R-:W-:Y:S02]  /*0da0*/  FSETP.GEU.AND P2, PT, R0, R23, PT ;  /* 0x000000170000720b */ /* 0x000fe40003f4e000 */
[----:B------:R-:W-:Y:S02]  /*0db0*/  @P1 FSEL R26, R26, R40, P5 ;  /* 0x000000281a1a1208 */ /* 0x000fe40002800000 */
[----:B------:R-:W-:Y:S02]  /*0dc0*/  SHF.R.U32.HI R11, RZ, 0x5, R15 ;  /* 0x00000005ff0b7819 */ /* 0x000fe4000001160f */
[----:B------:R-:W-:Y:S02]  /*0dd0*/  @P0 SEL R2, R2, R5, P6 ;  /* 0x0000000502020207 */ /* 0x000fe40003000000 */
[----:B------:R-:W-:Y:S02]  /*0de0*/  FSETP.GEU.AND P3, PT, R31, R32, PT ;  /* 0x000000201f00720b */ /* 0x000fe40003f6e000 */
[----:B------:R-:W-:-:S02]  /*0df0*/  SGXT.U32 R11, R11, 0x2 ;  /* 0x000000020b0b781a */ /* 0x000fc40000000000 */
[----:B------:R-:W-:Y:S02]  /*0e00*/  LOP3.LUT R10, R10, 0x3e0, RZ, 0xc0, !PT ;  /* 0x000003e00a0a7812 */ /* 0x000fe400078ec0ff */
[----:B------:R-:W-:Y:S02]  /*0e10*/  FSETP.GEU.AND P1, PT, R30, R43, PT ;  /* 0x0000002b1e00720b */ /* 0x000fe40003f2e000 */
[----:B------:R-:W-:Y:S01]  /*0e20*/  FSETP.GEU.AND P0, PT, R26, R41, PT ;  /* 0x000000291a00720b */ /* 0x000fe20003f0e000 */
[----:B------:R-:W-:Y:S01]  /*0e30*/  UMOV UR4, 0x400 ;  /* 0x0000040000047882 */ /* 0x000fe20000000000 */
[C---:B------:R-:W-:Y:S02]  /*0e40*/  FSETP.NAN.AND P4, PT, R23.reuse, R23, PT ;  /* 0x000000171700720b */ /* 0x040fe40003f88000 */
[----:B------:R-:W-:Y:S01]  /*0e50*/  LOP3.LUT R11, R10, R11, RZ, 0xfc, !PT ;  /* 0x0000000b0a0b7212 */ /* 0x000fe200078efcff */
[----:B0-----:R-:W-:Y:S01]  /*0e60*/  UPRMT UR4, UR5, 0x654, UR4 ;  /* 0x0000065405047896 */ /* 0x001fe20008000004 */
[----:B------:R-:W-:-:S02]  /*0e70*/  @P2 SEL R23, R23, R0, P4 ;  /* 0x0000000017172207 */ /* 0x000fc40002000000 */
[----:B------:R-:W-:Y:S02]  /*0e80*/  LEA.HI R11, R10, R11, RZ, 0x1d ;  /* 0x0000000b0a0b7211 */ /* 0x000fe400078fe8ff */
[C---:B------:R-:W-:Y:S02]  /*0e90*/  FSETP.NAN.AND P2, PT, R32.reuse, R32, PT ;  /* 0x000000202000720b */ /* 0x040fe40003f48000 */
[----:B------:R-:W-:Y:S02]  /*0ea0*/  FSETP.NAN.AND P4, PT, R43, R43, PT ;  /* 0x0000002b2b00720b */ /* 0x000fe40003f88000 */
[----:B------:R-:W-:Y:S02]  /*0eb0*/  FSETP.NAN.AND P5, PT, R41, R41, PT ;  /* 0x000000292900720b */ /* 0x000fe40003fa8000 */
[----:B------:R-:W-:Y:S02]  /*0ec0*/  LEA R11, R11, UR4, 0x2 ;  /* 0x000000040b0b7c11 */ /* 0x000fe4000f8e10ff */
[----:B------:R-:W-:-:S02]  /*0ed0*/  @P3 SEL R32, R32, R31, P2 ;  /* 0x0000001f20203207 */ /* 0x000fc40001000000 */
[----:B------:R-:W-:Y:S02]  /*0ee0*/  @P1 SEL R43, R43, R30, P4 ;  /* 0x0000001e2b2b1207 */ /* 0x000fe40002000000 */
[----:B------:R-:W-:Y:S01]  /*0ef0*/  @P0 SEL R41, R41, R26, P5 ;  /* 0x0000001a29290207 */ /* 0x000fe20002800000 */
[----:B------:R-:W-:Y:S04]  /*0f00*/  STS [R11], R12 ;  /* 0x0000000c0b007388 */ /* 0x000fe80000000800 */
[----:B------:R0:W-:Y:S04]  /*0f10*/  STS [R11+0x10], R9 ;  /* 0x000010090b007388 */ /* 0x0001e80000000800 */
[----:B------:R-:W-:Y:S04]  /*0f20*/  STS [R11+0x20], R6 ;  /* 0x000020060b007388 */ /* 0x000fe80000000800 */
[----:B------:R1:W-:Y:S04]  /*0f30*/  STS [R11+0x30], R2 ;  /* 0x000030020b007388 */ /* 0x0003e80000000800 */
[----:B------:R-:W-:Y:S04]  /*0f40*/  STS [R11+0x40], R23 ;  /* 0x000040170b007388 */ /* 0x000fe80000000800 */
[----:B------:R-:W-:Y:S04]  /*0f50*/  STS [R11+0x50], R32 ;  /* 0x000050200b007388 */ /* 0x000fe80000000800 */
[----:B------:R-:W-:Y:S04]  /*0f60*/  STS [R11+0x60], R43 ;  /* 0x0000602b0b007388 */ /* 0x000fe80000000800 */
[----:B------:R2:W-:Y:S01]  /*0f70*/  STS [R11+0x70], R41 ;  /* 0x000070290b007388 */ /* 0x0005e20000000800 */
[----:B------:R-:W-:Y:S01]  /*0f80*/  IMAD.SHL.U32 R10, R15, 0x4, RZ ;  /* 0x000000040f0a7824 */ /* 0x000fe200078e00ff */
[----:B------:R-:W-:-:S04]  /*0f90*/  SHF.R.U32.HI R3, RZ, 0x1, R15 ;  /* 0x00000001ff037819 */ /* 0x000fc8000001160f */
[----:B------:R-:W-:Y:S02]  /*0fa0*/  LOP3.LUT R10, R10, 0x1fc, RZ, 0xc0, !PT ;  /* 0x000001fc0a0a7812 */ /* 0x000fe400078ec0ff */
[----:B------:R-:W-:-:S05]  /*0fb0*/  LOP3.LUT R3, R3, 0x3c, RZ, 0xc0, !PT ;  /* 0x0000003c03037812 */ /* 0x000fca00078ec0ff */
[----:B------:R-:W-:Y:S02]  /*0fc0*/  IMAD.IADD R3, R10, 0x1, R3 ;  /* 0x000000010a037824 */ /* 0x000fe400078e0203 */
[----:B------:R-:W-:-:S03]  /*0fd0*/  IMAD.SHL.U32 R0, R15, 0x4, RZ ;  /* 0x000000040f007824 */ /* 0x000fc600078e00ff */
[----:B------:R-:W-:Y:S01]  /*0fe0*/  LEA R4, R3, UR4, 0x2 ;  /* 0x0000000403047c11 */ /* 0x000fe2000f8e10ff */
[----:B------:R-:W-:Y:S01]  /*0ff0*/  BAR.SYNC.DEFER_BLOCKING 0x0 ;  /* 0x0000000000007b1d */ /* 0x000fe20000010000 */
[----:B------:R-:W-:-:S04]  /*1000*/  LOP3.LUT R0, R17, 0x1c, R0, 0xf8, !PT ;  /* 0x0000001c11007812 */ /* 0x000fc800078ef800 */
[----:B0-----:R-:W-:-:S03]  /*1010*/  SHF.R.S32.HI R9, RZ, 0x1f, R0 ;  /* 0x0000001fff097819 */ /* 0x001fc60000011400 */
[----:B-1----:R-:W0:Y:S01]  /*1020*/  LDC.64 R2, c[0x0][0x218] ;  /* 0x00008600ff027b82 */ /* 0x002e220000000a00 */
[----:B------:R-:W-:Y:S01]  /*1030*/  LEA.HI R12, R9, R0, RZ, 0x6 ;  /* 0x00000000090c7211 */ /* 0x000fe200078f30ff */
[----:B------:R-:W1:Y:S04]  /*1040*/  LDS.128 R4, [R4] ;  /* 0x0000000004047984 */ /* 0x000e680000000c00 */
[C---:B------:R-:W-:Y:S01]  /*1050*/  IMAD.U32 R8, R12.reuse, 0x10000, RZ ;  /* 0x000100000c087824 */ /* 0x040fe200078e00ff */
[----:B------:R-:W-:Y:S02]  /*1060*/  SHF.R.U32.HI R9, RZ, 0x3, R15 ;  /* 0x00000003ff097819 */ /* 0x000fe4000001160f */
[----:B------:R-:W-:Y:S02]  /*1070*/  LOP3.LUT R13, R12, 0xffffffc0, RZ, 0xc0, !PT ;  /* 0xffffffc00c0d7812 */ /* 0x000fe400078ec0ff */
[----:B------:R-:W-:-:S02]  /*1080*/  SGXT.U32 R9, R9, 0x4 ;  /* 0x000000040909781a */ /* 0x000fc40000000000 */
[----:B--2---:R-:W-:Y:S02]  /*1090*/  LOP3.LUT R11, R8, 0xffc00000, RZ, 0xc0, !PT ;  /* 0xffc00000080b7812 */ /* 0x004fe400078ec0ff */
[----:B------:R-:W-:Y:S02]  /*10a0*/  LOP3.LUT R12, R10, 0x200, RZ, 0xfc, !PT ;  /* 0x000002000a0c7812 */ /* 0x000fe400078efcff */
[----:B------:R-:W-:Y:S02]  /*10b0*/  LOP3.LUT R9, R16, R9, RZ, 0xfc, !PT ;  /* 0x0000000910097212 */ /* 0x000fe400078efcff */
[----:B------:R-:W-:Y:S02]  /*10c0*/  IADD3 R8, R11, R0, -R13 ;  /* 0x000000000b087210 */ /* 0x000fe40007ffe80d */
[----:B------:R-:W-:Y:S02]  /*10d0*/  SHF.R.U32.HI R12, RZ, 0x3, R12 ;  /* 0x00000003ff0c7819 */ /* 0x000fe4000001160c */
[----:B------:R-:W-:Y:S01]  /*10e0*/  ISETP.GE.AND P0, PT, R0, 0x100, PT ;  /* 0x000001000000780c */ /* 0x000fe20003f06270 */
[----:B------:R-:W-:Y:S01]  /*10f0*/  IMAD R11, R9, 0x40, R8 ;  /* 0x00000040090b7824 */ /* 0x000fe200078e0208 */
[----:B------:R-:W-:-:S05]  /*1100*/  LOP3.LUT R9, R12, 0x7c, RZ, 0xc0, !PT ;  /* 0x0000007c0c097812 */ /* 0x000fca00078ec0ff */
[----:B------:R-:W-:Y:S02]  /*1110*/  IMAD.IADD R10, R10, 0x1, R9 ;  /* 0x000000010a0a7824 */ /* 0x000fe400078e0209 */
[----:B0-----:R-:W-:-:S03]  /*1120*/  IMAD.WIDE R8, R11, 0x4, R2 ;  /* 0x000000040b087825 */ /* 0x001fc600078e0202 */
[----:B------:R-:W-:Y:S02]  /*1130*/  LEA R10, R10, UR4, 0x2 ;  /* 0x000000040a0a7c11 */ /* 0x000fe4000f8e10ff */
[----:B-1----:R0:W-:Y:S02]  /*1140*/  @!P0 STG.E.128 desc[UR6][R8.64], R4 ;  /* 0x0000000408008986 */ /* 0x0021e4000c101d06 */
[----:B0-----:R-:W-:Y:S05]  /*1150*/  @P0 EXIT ;  /* 0x000000000000094d */ /* 0x001fea0003800000 */
[----:B0-----:R-:W0:Y:S01]  /*1160*/  LDS.128 R4, [R10+0x800] ;  /* 0x000800000a047984 */ /* 0x001e220000000c00 */
[----:B------:R-:W-:-:S04]  /*1170*/  VIADD R11, R11, 0x400 ;  /* 0x000004000b0b7836 */ /* 0x000fc80000000000 */
[----:B------:R-:W-:-:S05]  /*1180*/  IMAD.WIDE R2, R11, 0x4, R2 ;  /* 0x000000040b027825 */ /* 0x000fca00078e0202 */
[----:B0-----:R-:W-:Y:S01]  /*1190*/  STG.E.128 desc[UR6][R2.64], R4 ;  /* 0x0000000402007986 */ /* 0x001fe2000c101d06 */
[----:B------:R-:W-:Y:S05]  /*11a0*/  EXIT ;  /* 0x000000000000794d */ /* 0x000fea0003800000 */
.L_x_0:
[----:B------:R-:W-:-:S00]  /*11b0*/  BRA `(.L_x_0) ;  /* 0xfffffffc00fc7947 */ /* 0x000fc0000383ffff */
[----:B------:R-:W-:-:S00]  /*11c0*/  NOP ;  /* 0x0000000000007918 */ /* 0x000fc00000000000 */
        /* <DEDUP_REMOVED lines=11> */
.L_x_1:


//--------------------- .nv.shared.triton_poi_fused_convolution_div_max_pool2d_with_indices_relu_sub_16 --------------------------
	.section	.nv.shared.triton_poi_fused_convolution_div_max_pool2d_with_indices_relu_sub_16,"aw",@nobits
	.sectionflags	@""
	.align	16
	.zero		1024


//--------------------- .nv.constant0.triton_poi_fused_convolution_div_max_pool2d_with_indices_relu_sub_16 --------------------------
	.section	.nv.constant0.triton_poi_fused_convolution_div_max_pool2d_with_indices_relu_sub_16,"a",@progbits
	.sectionflags	@""
	.align	4
.nv.constant0.triton_poi_fused_convolution_div_max_pool2d_with_indices_relu_sub_16:
	.zero		552
